//
// Generated by NVIDIA NVVM Compiler
//
// Compiler Build ID: CL-36424714
// Cuda compilation tools, release 13.0, V13.0.88
// Based on NVVM 20.0.0
//

.version 9.0
.target sm_100
.address_size 64

	// .globl	_Z3addPiS_S_
.extern .func  (.param .b32 func_retval0) vprintf
(
	.param .b64 vprintf_param_0,
	.param .b64 vprintf_param_1
)
;
.global .align 1 .b8 $str[10] = {105, 100, 120, 32, 61, 32, 37, 100, 10};

.visible .entry _Z3addPiS_S_(
	.param .u64 .ptr .align 1 _Z3addPiS_S__param_0,
	.param .u64 .ptr .align 1 _Z3addPiS_S__param_1,
	.param .u64 .ptr .align 1 _Z3addPiS_S__param_2
)
{
	.local .align 8 .b8 	__local_depot0[8];
	.reg .b64 	%SP;
	.reg .b64 	%SPL;
	.reg .b32 	%r<16>;
	.reg .b64 	%rd<15>;

	mov.u64 	%SPL, __local_depot0;
	cvta.local.u64 	%SP, %SPL;
	ld.param.u64 	%rd1, [_Z3addPiS_S__param_0];
	ld.param.u64 	%rd2, [_Z3addPiS_S__param_1];
	ld.param.u64 	%rd3, [_Z3addPiS_S__param_2];
	add.u64 	%rd4, %SP, 0;
	add.u64 	%rd5, %SPL, 0;
	mov.u32 	%r1, %tid.x;
	st.local.u32 	[%rd5], %r1;
	mov.u64 	%rd6, $str;
	cvta.global.u64 	%rd7, %rd6;
	{ // callseq 0, 0
	.param .b64 param0;
	st.param.b64 	[param0], %rd7;
	.param .b64 param1;
	st.param.b64 	[param1], %rd4;
	.param .b32 retval0;
	call.uni (retval0), 
	vprintf, 
	(
	param0, 
	param1
	);
	ld.param.b32 	%r2, [retval0];
	} // callseq 0
	cvta.to.global.u64 	%rd8, %rd1;
	cvta.to.global.u64 	%rd9, %rd2;
	cvta.to.global.u64 	%rd10, %rd3;
	mul.wide.u32 	%rd11, %r1, 4;
	add.s64 	%rd12, %rd8, %rd11;
	ld.global.u32 	%r4, [%rd12];
	add.s64 	%rd13, %rd9, %rd11;
	ld.global.u32 	%r5, [%rd13];
	add.s32 	%r6, %r5, %r4;
	add.s64 	%rd14, %rd10, %rd11;
	st.global.u32 	[%rd14], %r6;
	ld.global.u32 	%r7, [%rd12+12];
	ld.global.u32 	%r8, [%rd13+12];
	add.s32 	%r9, %r8, %r7;
	st.global.u32 	[%rd14+12], %r9;
	ld.global.u32 	%r10, [%rd12+24];
	ld.global.u32 	%r11, [%rd13+24];
	add.s32 	%r12, %r11, %r10;
	st.global.u32 	[%rd14+24], %r12;
	ld.global.u32 	%r13, [%rd12+36];
	ld.global.u32 	%r14, [%rd13+36];
	add.s32 	%r15, %r14, %r13;
	st.global.u32 	[%rd14+36], %r15;
	ret;

}


// ===== COMPILED SASS (sm_100) =====

	.target	sm_100

	.elftype	@"ET_EXEC"


//--------------------- .note.nv.tkinfo           --------------------------
	.section	.note.nv.tkinfo,"",@"SHT_NOTE"
	.sectionflags	@"SHF_NOTE_NV_TKINFO"
	.tkinfo
        /*0018*/ 	.word	0x00000002
        /*0030*/ 	.string	""
        /*0030*/ 	.string	"ptxas"
        /*0030*/ 	.string	"Cuda compilation tools, release 13.0, V13.0.88"
        /*0030*/ 	.string	"Build cuda_13.0.r13.0/compiler.36424714_0"
        /*0030*/ 	.string	"-arch sm_100 -m 64 "



//--------------------- .note.nv.cuinfo           --------------------------
	.section	.note.nv.cuinfo,"",@"SHT_NOTE"
	.sectionflags	@"SHF_NOTE_NV_CUINFO"
        /*0018*/ 	.short	0x0002
        /*001a*/ 	.short	0x0064
        /*001c*/ 	.short	0x0082
	.zero		2


//--------------------- .nv.info                  --------------------------
	.section	.nv.info,"",@"SHT_CUDA_INFO"
	.align	4


	//----- nvinfo : EIATTR_REGCOUNT
	.align		4
        /*0000*/ 	.byte	0x04, 0x2f
        /*0002*/ 	.short	(.L_2 - .L_1)
	.align		4
.L_1:
        /*0004*/ 	.word	index@(_Z3addPiS_S_)
        /*0008*/ 	.word	0x00000018


	//----- nvinfo : EIATTR_FRAME_SIZE
	.align		4
.L_2:
        /*000c*/ 	.byte	0x04, 0x11
        /*000e*/ 	.short	(.L_4 - .L_3)
	.align		4
.L_3:
        /*0010*/ 	.word	index@(_Z3addPiS_S_)
        /*0014*/ 	.word	0x00000008


	//----- nvinfo : EIATTR_MIN_STACK_SIZE
	.align		4
.L_4:
        /*0018*/ 	.byte	0x04, 0x12
        /*001a*/ 	.short	(.L_6 - .L_5)
	.align		4
.L_5:
        /*001c*/ 	.word	index@(_Z3addPiS_S_)
        /*0020*/ 	.word	0x00000008
.L_6:


//--------------------- .nv.compat                --------------------------
	.section	.nv.compat,"",@"SHT_CUDA_COMPAT_INFO"
	.align	4
        /*0000*/ 	.byte	0x02, 0x09, 0x00, 0x00, 0x02, 0x02, 0x01, 0x00, 0x02, 0x05, 0x05, 0x00, 0x03, 0x07, 0x01, 0x01
        /*0010*/ 	.byte	0x02, 0x03, 0x00, 0x00, 0x02, 0x06, 0x01, 0x00, 0x04, 0x0b, 0x08, 0x00, 0x09, 0x00, 0x00, 0x00
        /*0020*/ 	.byte	0x00, 0x00, 0x00, 0x00


//--------------------- .nv.info._Z3addPiS_S_     --------------------------
	.section	.nv.info._Z3addPiS_S_,"",@"SHT_CUDA_INFO"
	.sectionflags	@""
	.align	4


	//----- nvinfo : EIATTR_CUDA_API_VERSION
	.align		4
        /*0000*/ 	.byte	0x04, 0x37
        /*0002*/ 	.short	(.L_8 - .L_7)
.L_7:
        /*0004*/ 	.word	0x00000082


	//----- nvinfo : EIATTR_KPARAM_INFO
	.align		4
.L_8:
        /*0008*/ 	.byte	0x04, 0x17
        /*000a*/ 	.short	(.L_10 - .L_9)
.L_9:
        /*000c*/ 	.word	0x00000000
        /*0010*/ 	.short	0x0002
        /*0012*/ 	.short	0x0010
        /*0014*/ 	.byte	0x00, 0xf5, 0x21, 0x00


	//----- nvinfo : EIATTR_KPARAM_INFO
	.align		4
.L_10:
        /*0018*/ 	.byte	0x04, 0x17
        /*001a*/ 	.short	(.L_12 - .L_11)
.L_11:
        /*001c*/ 	.word	0x00000000
        /*0020*/ 	.short	0x0001
        /*0022*/ 	.short	0x0008
        /*0024*/ 	.byte	0x00, 0xf5, 0x21, 0x00


	//----- nvinfo : EIATTR_KPARAM_INFO
	.align		4
.L_12:
        /*0028*/ 	.byte	0x04, 0x17
        /*002a*/ 	.short	(.L_14 - .L_13)
.L_13:
        /*002c*/ 	.word	0x00000000
        /*0030*/ 	.short	0x0000
        /*0032*/ 	.short	0x0000
        /*0034*/ 	.byte	0x00, 0xf5, 0x21, 0x00


	//----- nvinfo : EIATTR_SPARSE_MMA_MASK
	.align		4
.L_14:
        /*0038*/ 	.byte	0x03, 0x50
        /*003a*/ 	.short	0x0000


	//----- nvinfo : EIATTR_MAXREG_COUNT
	.align		4
        /*003c*/ 	.byte	0x03, 0x1b
        /*003e*/ 	.short	0x00ff


	//----- nvinfo : EIATTR_EXTERNS
	.align		4
        /*0040*/ 	.byte	0x04, 0x0f
        /*0042*/ 	.short	(.L_16 - .L_15)


	//   ....[0]....
	.align		4
.L_15:
        /*0044*/ 	.word	index@(vprintf)


	//----- nvinfo : EIATTR_MERCURY_ISA_VERSION
	.align		4
.L_16:
        /*0048*/ 	.byte	0x03, 0x5f
        /*004a*/ 	.short	0x0101


	//----- nvinfo : EIATTR_VRC_CTA_INIT_COUNT
	.align		4
        /*004c*/ 	.byte	0x02, 0x4a
	.zero		1
	.zero		1


	//----- nvinfo : EIATTR_SYSCALL_OFFSETS
	.align		4
        /*0050*/ 	.byte	0x04, 0x46
        /*0052*/ 	.short	(.L_18 - .L_17)


	//   ....[0]....
.L_17:
        /*0054*/ 	.word	0x000000f0


	//----- nvinfo : EIATTR_EXIT_INSTR_OFFSETS
	.align		4
.L_18:
        /*0058*/ 	.byte	0x04, 0x1c
        /*005a*/ 	.short	(.L_20 - .L_19)


	//   ....[0]....
.L_19:
        /*005c*/ 	.word	0x00000260


	//----- nvinfo : EIATTR_CBANK_PARAM_SIZE
	.align		4
.L_20:
        /*0060*/ 	.byte	0x03, 0x19
        /*0062*/ 	.short	0x0018


	//----- nvinfo : EIATTR_PARAM_CBANK
	.align		4
        /*0064*/ 	.byte	0x04, 0x0a
        /*0066*/ 	.short	(.L_22 - .L_21)
	.align		4
.L_21:
        /*0068*/ 	.word	index@(.nv.constant0._Z3addPiS_S_)
        /*006c*/ 	.short	0x0380
        /*006e*/ 	.short	0x0018


	//----- nvinfo : EIATTR_SW_WAR
	.align		4
.L_22:
        /*0070*/ 	.byte	0x04, 0x36
        /*0072*/ 	.short	(.L_24 - .L_23)
.L_23:
        /*0074*/ 	.word	0x00000008
.L_24:


//--------------------- .nv.callgraph             --------------------------
	.section	.nv.callgraph,"",@"SHT_CUDA_CALLGRAPH"
	.align	4
	.sectionentsize	8
	.align		4
        /*0000*/ 	.word	0x00000000
	.align		4
        /*0004*/ 	.word	0xffffffff
	.align		4
        /*0008*/ 	.word	index@(_Z3addPiS_S_)
	.align		4
        /*000c*/ 	.word	index@(vprintf)
	.align		4
        /*0010*/ 	.word	0x00000000
	.align		4
        /*0014*/ 	.word	0xfffffffe
	.align		4
        /*0018*/ 	.word	0x00000000
	.align		4
        /*001c*/ 	.word	0xfffffffd
	.align		4
        /*0020*/ 	.word	0x00000000
	.align		4
        /*0024*/ 	.word	0xfffffffc


//--------------------- .nv.constant4             --------------------------
	.section	.nv.constant4,"a",@progbits
	.align	8
	.align		8
.nv.constant4:
        /*0000*/ 	.dword	vprintf
	.align		8
        /*0008*/ 	.dword	$str


//--------------------- .text._Z3addPiS_S_        --------------------------
	.section	.text._Z3addPiS_S_,"ax",@progbits
	.align	128
        .global         _Z3addPiS_S_
        .type           _Z3addPiS_S_,@function
        .size           _Z3addPiS_S_,(.L_x_2 - _Z3addPiS_S_)
        .other          _Z3addPiS_S_,@"STO_CUDA_ENTRY STV_DEFAULT"
_Z3addPiS_S_:
.text._Z3addPiS_S_:
[----:B------:R-:W0:Y:S01]  /*0000*/  LDC R1, c[0x0][0x37c] ;  /* 0x0000df00ff017b82 */ /* 0x000e220000000800 */
[----:B------:R-:W1:Y:S01]  /*0010*/  S2R R2, SR_TID.X ;  /* 0x0000000000027919 */ /* 0x000e620000002100 */
[----:B0-----:R-:W-:Y:S01]  /*0020*/  VIADD R1, R1, 0xfffffff8 ;  /* 0xfffffff801017836 */ /* 0x001fe20000000000 */
[----:B------:R-:W-:Y:S01]  /*0030*/  MOV R0, 0x0 ;  /* 0x0000000000007802 */ /* 0x000fe20000000f00 */
[----:B------:R-:W0:Y:S04]  /*0040*/  LDCU UR4, c[0x0][0x2f8] ;  /* 0x00005f00ff0477ac */ /* 0x000e280008000800 */
[----:B------:R2:W3:Y:S01]  /*0050*/  LDC.64 R8, c[0x4][R0] ;  /* 0x0100000000087b82 */ /* 0x0004e20000000a00 */
[----:B------:R-:W4:Y:S01]  /*0060*/  LDCU.64 UR6, c[0x4][0x8] ;  /* 0x01000100ff0677ac */ /* 0x000f220008000a00 */
[----:B------:R-:W5:Y:S01]  /*0070*/  LDCU UR5, c[0x0][0x2fc] ;  /* 0x00005f80ff0577ac */ /* 0x000f620008000800 */
[----:B------:R-:W1:Y:S01]  /*0080*/  LDCU.64 UR36, c[0x0][0x358] ;  /* 0x00006b00ff2477ac */ /* 0x000e620008000a00 */
[----:B0-----:R-:W-:Y:S01]  /*0090*/  IADD3 R6, P0, PT, R1, UR4, RZ ;  /* 0x0000000401067c10 */ /* 0x001fe2000ff1e0ff */
[----:B----4-:R-:W-:Y:S01]  /*00a0*/  IMAD.U32 R4, RZ, RZ, UR6 ;  /* 0x00000006ff047e24 */ /* 0x010fe2000f8e00ff */
[----:B------:R-:W-:-:S03]  /*00b0*/  MOV R5, UR7 ;  /* 0x0000000700057c02 */ /* 0x000fc60008000f00 */
[----:B-----5:R-:W-:Y:S01]  /*00c0*/  IMAD.X R7, RZ, RZ, UR5, P0 ;  /* 0x00000005ff077e24 */ /* 0x020fe200080e06ff */
[----:B-1----:R2:W-:Y:S07]  /*00d0*/  STL [R1], R2 ;  /* 0x0000000201007387 */ /* 0x0025ee0000100800 */
[----:B------:R-:W-:-:S07]  /*00e0*/  LEPC R20, `(.L_x_0) ;  /* 0x000000001014794e */ /* 0x000fce0000000000 */
[----:B--23--:R-:W-:Y:S05]  /*00f0*/  CALL.ABS.NOINC R8 ;  /* 0x0000000008007343 */ /* 0x00cfea0003c00000 */
.L_x_0:
[----:B------:R-:W0:Y:S08]  /*0100*/  LDC.64 R4, c[0x0][0x380] ;  /* 0x0000e000ff047b82 */ /* 0x000e300000000a00 */
[----:B------:R-:W1:Y:S08]  /*0110*/  LDC.64 R6, c[0x0][0x388] ;  /* 0x0000e200ff067b82 */ /* 0x000e700000000a00 */
[----:B------:R-:W2:Y:S01]  /*0120*/  LDC.64 R8, c[0x0][0x390] ;  /* 0x0000e400ff087b82 */ /* 0x000ea20000000a00 */
[----:B0-----:R-:W-:-:S05]  /*0130*/  IMAD.WIDE.U32 R4, R2, 0x4, R4 ;  /* 0x0000000402047825 */ /* 0x001fca00078e0004 */
[----:B------:R-:W3:Y:S01]  /*0140*/  LDG.E R0, desc[UR36][R4.64] ;  /* 0x0000002404007981 */ /* 0x000ee2000c1e1900 */
[----:B-1----:R-:W-:-:S05]  /*0150*/  IMAD.WIDE.U32 R6, R2, 0x4, R6 ;  /* 0x0000000402067825 */ /* 0x002fca00078e0006 */
[----:B------:R-:W3:Y:S01]  /*0160*/  LDG.E R11, desc[UR36][R6.64] ;  /* 0x00000024060b7981 */ /* 0x000ee2000c1e1900 */
[----:B--2---:R-:W-:Y:S01]  /*0170*/  IMAD.WIDE.U32 R2, R2, 0x4, R8 ;  /* 0x0000000402027825 */ /* 0x004fe200078e0008 */
[----:B---3--:R-:W-:-:S05]  /*0180*/  IADD3 R11, PT, PT, R0, R11, RZ ;  /* 0x0000000b000b7210 */ /* 0x008fca0007ffe0ff */
[----:B------:R-:W-:Y:S04]  /*0190*/  STG.E desc[UR36][R2.64], R11 ;  /* 0x0000000b02007986 */ /* 0x000fe8000c101924 */
[----:B------:R-:W2:Y:S04]  /*01a0*/  LDG.E R0, desc[UR36][R4.64+0xc] ;  /* 0x00000c2404007981 */ /* 0x000ea8000c1e1900 */
[----:B------:R-:W2:Y:S02]  /*01b0*/  LDG.E R9, desc[UR36][R6.64+0xc] ;  /* 0x00000c2406097981 */ /* 0x000ea4000c1e1900 */
[----:B--2---:R-:W-:-:S05]  /*01c0*/  IMAD.IADD R9, R0, 0x1, R9 ;  /* 0x0000000100097824 */ /* 0x004fca00078e0209 */
[----:B------:R-:W-:Y:S04]  /*01d0*/  STG.E desc[UR36][R2.64+0xc], R9 ;  /* 0x00000c0902007986 */ /* 0x000fe8000c101924 */
[----:B------:R-:W2:Y:S04]  /*01e0*/  LDG.E R0, desc[UR36][R4.64+0x18] ;  /* 0x0000182404007981 */ /* 0x000ea8000c1e1900 */
[----:B------:R-:W2:Y:S02]  /*01f0*/  LDG.E R13, desc[UR36][R6.64+0x18] ;  /* 0x00001824060d7981 */ /* 0x000ea4000c1e1900 */
[----:B--2---:R-:W-:-:S05]  /*0200*/  IADD3 R13, PT, PT, R0, R13, RZ ;  /* 0x0000000d000d7210 */ /* 0x004fca0007ffe0ff */
[----:B------:R-:W-:Y:S04]  /*0210*/  STG.E desc[UR36][R2.64+0x18], R13 ;  /* 0x0000180d02007986 */ /* 0x000fe8000c101924 */
[----:B------:R-:W2:Y:S04]  /*0220*/  LDG.E R0, desc[UR36][R4.64+0x24] ;  /* 0x0000242404007981 */ /* 0x000ea8000c1e1900 */
[----:B------:R-:W2:Y:S02]  /*0230*/  LDG.E R15, desc[UR36][R6.64+0x24] ;  /* 0x00002424060f7981 */ /* 0x000ea4000c1e1900 */
[----:B--2---:R-:W-:-:S05]  /*0240*/  IADD3 R15, PT, PT, R0, R15, RZ ;  /* 0x0000000f000f7210 */ /* 0x004fca0007ffe0ff */
[----:B------:R-:W-:Y:S01]  /*0250*/  STG.E desc[UR36][R2.64+0x24], R15 ;  /* 0x0000240f02007986 */ /* 0x000fe2000c101924 */
[----:B------:R-:W-:Y:S05]  /*0260*/  EXIT ;  /* 0x000000000000794d */ /* 0x000fea0003800000 */
.L_x_1:
[----:B------:R-:W-:-:S00]  /*0270*/  BRA `(.L_x_1) ;  /* 0xfffffffc00fc7947 */ /* 0x000fc0000383ffff */
[----:B------:R-:W-:-:S00]  /*0280*/  NOP ;  /* 0x0000000000007918 */ /* 0x000fc00000000000 */
[----:B------:R-:W-:-:S00]  /*0290*/  NOP ;  /* 0x0000000000007918 */ /* 0x000fc00000000000 */
[----:B------:R-:W-:-:S00]  /*02a0*/  NOP ;  /* 0x0000000000007918 */ /* 0x000fc00000000000 */
[----:B------:R-:W-:-:S00]  /*02b0*/  NOP ;  /* 0x0000000000007918 */ /* 0x000fc00000000000 */
[----:B------:R-:W-:-:S00]  /*02c0*/  NOP ;  /* 0x0000000000007918 */ /* 0x000fc00000000000 */
[----:B------:R-:W-:-:S00]  /*02d0*/  NOP ;  /* 0x0000000000007918 */ /* 0x000fc00000000000 */
[----:B------:R-:W-:-:S00]  /*02e0*/  NOP ;  /* 0x0000000000007918 */ /* 0x000fc00000000000 */
[----:B------:R-:W-:-:S00]  /*02f0*/  NOP ;  /* 0x0000000000007918 */ /* 0x000fc00000000000 */
.L_x_2:


//--------------------- .nv.global.init           --------------------------
	.section	.nv.global.init,"aw",@progbits
.nv.global.init:
	.type		$str,@object
	.size		$str,(.L_0 - $str)
$str:
        /*0000*/ 	.byte	0x69, 0x64, 0x78, 0x20, 0x3d, 0x20, 0x25, 0x64, 0x0a, 0x00
.L_0:


//--------------------- .nv.shared.reserved.0     --------------------------
	.section	.nv.shared.reserved.0,"aw",@nobits
	.weak		__nv_reservedSMEM_offset_0_alias
	.size		__nv_reservedSMEM_offset_0_alias, 0, 64
	.other		__nv_reservedSMEM_offset_0_alias,@"STO_CUDA_RESERVED_SHARED STV_DEFAULT"
__nv_reservedSMEM_offset_0_alias:
	.zero		0
	.zero		64


//--------------------- .nv.constant0._Z3addPiS_S_ --------------------------
	.section	.nv.constant0._Z3addPiS_S_,"a",@progbits
	.sectionflags	@""
	.align	4
.nv.constant0._Z3addPiS_S_:
	.zero		920


//--------------------- SYMBOLS --------------------------

	.type		.nv.reservedSmem.offset0,@object
	.size		.nv.reservedSmem.offset0,0x4
	.type		vprintf,@function
